//
// Generated by NVIDIA NVVM Compiler
//
// Compiler Build ID: CL-36424714
// Cuda compilation tools, release 13.0, V13.0.88
// Based on NVVM 20.0.0
//

.version 9.0
.target sm_100
.address_size 64

	// .globl	_Z20MatrixMultiplyKernelPfS_S_i

.visible .entry _Z20MatrixMultiplyKernelPfS_S_i(
	.param .u64 .ptr .align 1 _Z20MatrixMultiplyKernelPfS_S_i_param_0,
	.param .u64 .ptr .align 1 _Z20MatrixMultiplyKernelPfS_S_i_param_1,
	.param .u64 .ptr .align 1 _Z20MatrixMultiplyKernelPfS_S_i_param_2,
	.param .u32 _Z20MatrixMultiplyKernelPfS_S_i_param_3
)
{
	.reg .pred 	%p<10>;
	.reg .b32 	%r<40>;
	.reg .b32 	%f<67>;
	.reg .b64 	%rd<67>;

	ld.param.u64 	%rd14, [_Z20MatrixMultiplyKernelPfS_S_i_param_0];
	ld.param.u64 	%rd15, [_Z20MatrixMultiplyKernelPfS_S_i_param_1];
	ld.param.u32 	%r18, [_Z20MatrixMultiplyKernelPfS_S_i_param_3];
	cvta.to.global.u64 	%rd1, %rd15;
	cvta.to.global.u64 	%rd2, %rd14;
	mov.u32 	%r19, %ctaid.y;
	mov.u32 	%r20, %ntid.y;
	mov.u32 	%r21, %tid.y;
	mad.lo.s32 	%r1, %r19, %r20, %r21;
	mov.u32 	%r22, %ctaid.x;
	mov.u32 	%r23, %ntid.x;
	mov.u32 	%r24, %tid.x;
	mad.lo.s32 	%r2, %r22, %r23, %r24;
	max.s32 	%r25, %r1, %r2;
	setp.ge.s32 	%p1, %r25, %r18;
	@%p1 bra 	$L__BB0_13;
	mul.lo.s32 	%r3, %r18, %r1;
	and.b32  	%r4, %r18, 7;
	setp.lt.u32 	%p2, %r18, 8;
	mov.f32 	%f66, 0f00000000;
	mov.b32 	%r38, 0;
	@%p2 bra 	$L__BB0_4;
	and.b32  	%r38, %r18, 2147483640;
	neg.s32 	%r36, %r38;
	mul.wide.s32 	%rd16, %r18, 4;
	add.s64 	%rd3, %rd1, %rd16;
	shl.b32 	%r7, %r18, 3;
	mul.wide.s32 	%rd17, %r18, 8;
	add.s64 	%rd4, %rd1, %rd17;
	mul.wide.s32 	%rd18, %r18, 12;
	add.s64 	%rd5, %rd1, %rd18;
	mul.wide.s32 	%rd19, %r18, 16;
	add.s64 	%rd6, %rd1, %rd19;
	mul.wide.s32 	%rd20, %r18, 20;
	add.s64 	%rd7, %rd1, %rd20;
	mul.wide.s32 	%rd21, %r18, 24;
	add.s64 	%rd8, %rd1, %rd21;
	mul.wide.s32 	%rd22, %r18, 28;
	add.s64 	%rd9, %rd1, %rd22;
	mul.wide.u32 	%rd23, %r3, 4;
	add.s64 	%rd24, %rd23, %rd2;
	add.s64 	%rd66, %rd24, 16;
	mov.f32 	%f66, 0f00000000;
	mov.u32 	%r35, %r2;
$L__BB0_3:
	.pragma "nounroll";
	mul.wide.s32 	%rd25, %r35, 4;
	add.s64 	%rd26, %rd3, %rd25;
	add.s64 	%rd27, %rd4, %rd25;
	add.s64 	%rd28, %rd5, %rd25;
	add.s64 	%rd29, %rd6, %rd25;
	add.s64 	%rd30, %rd7, %rd25;
	add.s64 	%rd31, %rd8, %rd25;
	add.s64 	%rd32, %rd9, %rd25;
	add.s64 	%rd33, %rd1, %rd25;
	ld.global.f32 	%f16, [%rd66+-16];
	ld.global.f32 	%f17, [%rd33];
	fma.rn.f32 	%f18, %f16, %f17, %f66;
	ld.global.f32 	%f19, [%rd66+-12];
	ld.global.f32 	%f20, [%rd26];
	fma.rn.f32 	%f21, %f19, %f20, %f18;
	ld.global.f32 	%f22, [%rd66+-8];
	ld.global.f32 	%f23, [%rd27];
	fma.rn.f32 	%f24, %f22, %f23, %f21;
	ld.global.f32 	%f25, [%rd66+-4];
	ld.global.f32 	%f26, [%rd28];
	fma.rn.f32 	%f27, %f25, %f26, %f24;
	ld.global.f32 	%f28, [%rd66];
	ld.global.f32 	%f29, [%rd29];
	fma.rn.f32 	%f30, %f28, %f29, %f27;
	ld.global.f32 	%f31, [%rd66+4];
	ld.global.f32 	%f32, [%rd30];
	fma.rn.f32 	%f33, %f31, %f32, %f30;
	ld.global.f32 	%f34, [%rd66+8];
	ld.global.f32 	%f35, [%rd31];
	fma.rn.f32 	%f36, %f34, %f35, %f33;
	ld.global.f32 	%f37, [%rd66+12];
	ld.global.f32 	%f38, [%rd32];
	fma.rn.f32 	%f66, %f37, %f38, %f36;
	add.s32 	%r36, %r36, 8;
	add.s32 	%r35, %r35, %r7;
	add.s64 	%rd66, %rd66, 32;
	setp.ne.s32 	%p3, %r36, 0;
	@%p3 bra 	$L__BB0_3;
$L__BB0_4:
	setp.eq.s32 	%p4, %r4, 0;
	@%p4 bra 	$L__BB0_12;
	and.b32  	%r13, %r18, 3;
	setp.lt.u32 	%p5, %r4, 4;
	@%p5 bra 	$L__BB0_7;
	add.s32 	%r27, %r38, %r3;
	mul.wide.u32 	%rd34, %r27, 4;
	add.s64 	%rd35, %rd2, %rd34;
	ld.global.f32 	%f40, [%rd35];
	mad.lo.s32 	%r28, %r38, %r18, %r2;
	mul.wide.s32 	%rd36, %r28, 4;
	add.s64 	%rd37, %rd1, %rd36;
	ld.global.f32 	%f41, [%rd37];
	fma.rn.f32 	%f42, %f40, %f41, %f66;
	cvt.u64.u32 	%rd38, %r3;
	cvt.u64.u32 	%rd39, %r38;
	add.s64 	%rd40, %rd39, %rd38;
	shl.b64 	%rd41, %rd40, 2;
	add.s64 	%rd42, %rd2, %rd41;
	ld.global.f32 	%f43, [%rd42+4];
	mul.wide.s32 	%rd43, %r18, 4;
	add.s64 	%rd44, %rd37, %rd43;
	ld.global.f32 	%f44, [%rd44];
	fma.rn.f32 	%f45, %f43, %f44, %f42;
	ld.global.f32 	%f46, [%rd42+8];
	add.s64 	%rd45, %rd44, %rd43;
	ld.global.f32 	%f47, [%rd45];
	fma.rn.f32 	%f48, %f46, %f47, %f45;
	ld.global.f32 	%f49, [%rd42+12];
	add.s64 	%rd46, %rd45, %rd43;
	ld.global.f32 	%f50, [%rd46];
	fma.rn.f32 	%f66, %f49, %f50, %f48;
	add.s32 	%r38, %r38, 4;
$L__BB0_7:
	setp.eq.s32 	%p6, %r13, 0;
	@%p6 bra 	$L__BB0_12;
	setp.eq.s32 	%p7, %r13, 1;
	@%p7 bra 	$L__BB0_10;
	add.s32 	%r29, %r38, %r3;
	mul.wide.u32 	%rd47, %r29, 4;
	add.s64 	%rd48, %rd2, %rd47;
	ld.global.f32 	%f52, [%rd48];
	mad.lo.s32 	%r30, %r38, %r18, %r2;
	mul.wide.s32 	%rd49, %r30, 4;
	add.s64 	%rd50, %rd1, %rd49;
	ld.global.f32 	%f53, [%rd50];
	fma.rn.f32 	%f54, %f52, %f53, %f66;
	cvt.u64.u32 	%rd51, %r3;
	cvt.u64.u32 	%rd52, %r38;
	add.s64 	%rd53, %rd52, %rd51;
	shl.b64 	%rd54, %rd53, 2;
	add.s64 	%rd55, %rd2, %rd54;
	ld.global.f32 	%f55, [%rd55+4];
	mul.wide.s32 	%rd56, %r18, 4;
	add.s64 	%rd57, %rd50, %rd56;
	ld.global.f32 	%f56, [%rd57];
	fma.rn.f32 	%f66, %f55, %f56, %f54;
	add.s32 	%r38, %r38, 2;
$L__BB0_10:
	and.b32  	%r31, %r18, 1;
	setp.eq.b32 	%p8, %r31, 1;
	not.pred 	%p9, %p8;
	@%p9 bra 	$L__BB0_12;
	add.s32 	%r32, %r38, %r3;
	mul.wide.u32 	%rd58, %r32, 4;
	add.s64 	%rd59, %rd2, %rd58;
	ld.global.f32 	%f57, [%rd59];
	mad.lo.s32 	%r33, %r38, %r18, %r2;
	mul.wide.s32 	%rd60, %r33, 4;
	add.s64 	%rd61, %rd1, %rd60;
	ld.global.f32 	%f58, [%rd61];
	fma.rn.f32 	%f66, %f57, %f58, %f66;
$L__BB0_12:
	ld.param.u64 	%rd65, [_Z20MatrixMultiplyKernelPfS_S_i_param_2];
	add.s32 	%r34, %r3, %r2;
	cvta.to.global.u64 	%rd62, %rd65;
	mul.wide.s32 	%rd63, %r34, 4;
	add.s64 	%rd64, %rd62, %rd63;
	st.global.f32 	[%rd64], %f66;
$L__BB0_13:
	ret;

}


// ===== COMPILED SASS (sm_100) =====

	.target	sm_100

	.elftype	@"ET_EXEC"


//--------------------- .note.nv.tkinfo           --------------------------
	.section	.note.nv.tkinfo,"",@"SHT_NOTE"
	.sectionflags	@"SHF_NOTE_NV_TKINFO"
	.tkinfo
        /*0018*/ 	.word	0x00000002
        /*0030*/ 	.string	""
        /*0030*/ 	.string	"ptxas"
        /*0030*/ 	.string	"Cuda compilation tools, release 13.0, V13.0.88"
        /*0030*/ 	.string	"Build cuda_13.0.r13.0/compiler.36424714_0"
        /*0030*/ 	.string	"-arch sm_100 -m 64 "



//--------------------- .note.nv.cuinfo           --------------------------
	.section	.note.nv.cuinfo,"",@"SHT_NOTE"
	.sectionflags	@"SHF_NOTE_NV_CUINFO"
        /*0018*/ 	.short	0x0002
        /*001a*/ 	.short	0x0064
        /*001c*/ 	.short	0x0082
	.zero		2


//--------------------- .nv.info                  --------------------------
	.section	.nv.info,"",@"SHT_CUDA_INFO"
	.align	4


	//----- nvinfo : EIATTR_REGCOUNT
	.align		4
        /*0000*/ 	.byte	0x04, 0x2f
        /*0002*/ 	.short	(.L_1 - .L_0)
	.align		4
.L_0:
        /*0004*/ 	.word	index@(_Z20MatrixMultiplyKernelPfS_S_i)
        /*0008*/ 	.word	0x0000001e


	//----- nvinfo : EIATTR_FRAME_SIZE
	.align		4
.L_1:
        /*000c*/ 	.byte	0x04, 0x11
        /*000e*/ 	.short	(.L_3 - .L_2)
	.align		4
.L_2:
        /*0010*/ 	.word	index@(_Z20MatrixMultiplyKernelPfS_S_i)
        /*0014*/ 	.word	0x00000000


	//----- nvinfo : EIATTR_MIN_STACK_SIZE
	.align		4
.L_3:
        /*0018*/ 	.byte	0x04, 0x12
        /*001a*/ 	.short	(.L_5 - .L_4)
	.align		4
.L_4:
        /*001c*/ 	.word	index@(_Z20MatrixMultiplyKernelPfS_S_i)
        /*0020*/ 	.word	0x00000000
.L_5:


//--------------------- .nv.compat                --------------------------
	.section	.nv.compat,"",@"SHT_CUDA_COMPAT_INFO"
	.align	4
        /*0000*/ 	.byte	0x02, 0x09, 0x00, 0x00, 0x02, 0x02, 0x01, 0x00, 0x02, 0x05, 0x05, 0x00, 0x03, 0x07, 0x01, 0x01
        /*0010*/ 	.byte	0x02, 0x03, 0x00, 0x00, 0x02, 0x06, 0x01, 0x00, 0x04, 0x0b, 0x08, 0x00, 0x09, 0x00, 0x00, 0x00
        /*0020*/ 	.byte	0x00, 0x00, 0x00, 0x00


//--------------------- .nv.info._Z20MatrixMultiplyKernelPfS_S_i --------------------------
	.section	.nv.info._Z20MatrixMultiplyKernelPfS_S_i,"",@"SHT_CUDA_INFO"
	.sectionflags	@""
	.align	4


	//----- nvinfo : EIATTR_CUDA_API_VERSION
	.align		4
        /*0000*/ 	.byte	0x04, 0x37
        /*0002*/ 	.short	(.L_7 - .L_6)
.L_6:
        /*0004*/ 	.word	0x00000082


	//----- nvinfo : EIATTR_KPARAM_INFO
	.align		4
.L_7:
        /*0008*/ 	.byte	0x04, 0x17
        /*000a*/ 	.short	(.L_9 - .L_8)
.L_8:
        /*000c*/ 	.word	0x00000000
        /*0010*/ 	.short	0x0003
        /*0012*/ 	.short	0x0018
        /*0014*/ 	.byte	0x00, 0xf0, 0x11, 0x00


	//----- nvinfo : EIATTR_KPARAM_INFO
	.align		4
.L_9:
        /*0018*/ 	.byte	0x04, 0x17
        /*001a*/ 	.short	(.L_11 - .L_10)
.L_10:
        /*001c*/ 	.word	0x00000000
        /*0020*/ 	.short	0x0002
        /*0022*/ 	.short	0x0010
        /*0024*/ 	.byte	0x00, 0xf5, 0x21, 0x00


	//----- nvinfo : EIATTR_KPARAM_INFO
	.align		4
.L_11:
        /*0028*/ 	.byte	0x04, 0x17
        /*002a*/ 	.short	(.L_13 - .L_12)
.L_12:
        /*002c*/ 	.word	0x00000000
        /*0030*/ 	.short	0x0001
        /*0032*/ 	.short	0x0008
        /*0034*/ 	.byte	0x00, 0xf5, 0x21, 0x00


	//----- nvinfo : EIATTR_KPARAM_INFO
	.align		4
.L_13:
        /*0038*/ 	.byte	0x04, 0x17
        /*003a*/ 	.short	(.L_15 - .L_14)
.L_14:
        /*003c*/ 	.word	0x00000000
        /*0040*/ 	.short	0x0000
        /*0042*/ 	.short	0x0000
        /*0044*/ 	.byte	0x00, 0xf5, 0x21, 0x00


	//----- nvinfo : EIATTR_SPARSE_MMA_MASK
	.align		4
.L_15:
        /*0048*/ 	.byte	0x03, 0x50
        /*004a*/ 	.short	0x0000


	//----- nvinfo : EIATTR_MAXREG_COUNT
	.align		4
        /*004c*/ 	.byte	0x03, 0x1b
        /*004e*/ 	.short	0x00ff


	//----- nvinfo : EIATTR_MERCURY_ISA_VERSION
	.align		4
        /*0050*/ 	.byte	0x03, 0x5f
        /*0052*/ 	.short	0x0101


	//----- nvinfo : EIATTR_VRC_CTA_INIT_COUNT
	.align		4
        /*0054*/ 	.byte	0x02, 0x4a
	.zero		1
	.zero		1


	//----- nvinfo : EIATTR_EXIT_INSTR_OFFSETS
	.align		4
        /*0058*/ 	.byte	0x04, 0x1c
        /*005a*/ 	.short	(.L_17 - .L_16)


	//   ....[0]....
.L_16:
        /*005c*/ 	.word	0x000000c0


	//   ....[1]....
        /*0060*/ 	.word	0x00000a90


	//----- nvinfo : EIATTR_CBANK_PARAM_SIZE
	.align		4
.L_17:
        /*0064*/ 	.byte	0x03, 0x19
        /*0066*/ 	.short	0x001c


	//----- nvinfo : EIATTR_PARAM_CBANK
	.align		4
        /*0068*/ 	.byte	0x04, 0x0a
        /*006a*/ 	.short	(.L_19 - .L_18)
	.align		4
.L_18:
        /*006c*/ 	.word	index@(.nv.constant0._Z20MatrixMultiplyKernelPfS_S_i)
        /*0070*/ 	.short	0x0380
        /*0072*/ 	.short	0x001c


	//----- nvinfo : EIATTR_SW_WAR
	.align		4
.L_19:
        /*0074*/ 	.byte	0x04, 0x36
        /*0076*/ 	.short	(.L_21 - .L_20)
.L_20:
        /*0078*/ 	.word	0x00000008
.L_21:


//--------------------- .nv.callgraph             --------------------------
	.section	.nv.callgraph,"",@"SHT_CUDA_CALLGRAPH"
	.align	4
	.sectionentsize	8
	.align		4
        /*0000*/ 	.word	0x00000000
	.align		4
        /*0004*/ 	.word	0xffffffff
	.align		4
        /*0008*/ 	.word	0x00000000
	.align		4
        /*000c*/ 	.word	0xfffffffe
	.align		4
        /*0010*/ 	.word	0x00000000
	.align		4
        /*0014*/ 	.word	0xfffffffd
	.align		4
        /*0018*/ 	.word	0x00000000
	.align		4
        /*001c*/ 	.word	0xfffffffc


//--------------------- .text._Z20MatrixMultiplyKernelPfS_S_i --------------------------
	.section	.text._Z20MatrixMultiplyKernelPfS_S_i,"ax",@progbits
	.align	128
        .global         _Z20MatrixMultiplyKernelPfS_S_i
        .type           _Z20MatrixMultiplyKernelPfS_S_i,@function
        .size           _Z20MatrixMultiplyKernelPfS_S_i,(.L_x_5 - _Z20MatrixMultiplyKernelPfS_S_i)
        .other          _Z20MatrixMultiplyKernelPfS_S_i,@"STO_CUDA_ENTRY STV_DEFAULT"
_Z20MatrixMultiplyKernelPfS_S_i:
.text._Z20MatrixMultiplyKernelPfS_S_i:
[----:B------:R-:W-:Y:S01]  /*0000*/  LDC R1, c[0x0][0x37c] ;  /* 0x0000df00ff017b82 */ /* 0x000fe20000000800 */
[----:B------:R-:W0:Y:S07]  /*0010*/  S2R R0, SR_TID.Y ;  /* 0x0000000000007919 */ /* 0x000e2e0000002200 */
[----:B------:R-:W0:Y:S01]  /*0020*/  S2UR UR4, SR_CTAID.Y ;  /* 0x00000000000479c3 */ /* 0x000e220000002600 */
[----:B------:R-:W1:Y:S01]  /*0030*/  LDCU UR20, c[0x0][0x398] ;  /* 0x00007300ff1477ac */ /* 0x000e620008000800 */
[----:B------:R-:W2:Y:S06]  /*0040*/  S2R R3, SR_TID.X ;  /* 0x0000000000037919 */ /* 0x000eac0000002100 */
[----:B------:R-:W0:Y:S08]  /*0050*/  LDC R13, c[0x0][0x364] ;  /* 0x0000d900ff0d7b82 */ /* 0x000e300000000800 */
[----:B------:R-:W2:Y:S08]  /*0060*/  S2UR UR5, SR_CTAID.X ;  /* 0x00000000000579c3 */ /* 0x000eb00000002500 */
[----:B------:R-:W2:Y:S01]  /*0070*/  LDC R2, c[0x0][0x360] ;  /* 0x0000d800ff027b82 */ /* 0x000ea20000000800 */
[----:B0-----:R-:W-:-:S02]  /*0080*/  IMAD R13, R13, UR4, R0 ;  /* 0x000000040d0d7c24 */ /* 0x001fc4000f8e0200 */
[----:B--2---:R-:W-:-:S05]  /*0090*/  IMAD R0, R2, UR5, R3 ;  /* 0x0000000502007c24 */ /* 0x004fca000f8e0203 */
[----:B------:R-:W-:-:S04]  /*00a0*/  VIMNMX R2, PT, PT, R13, R0, !PT ;  /* 0x000000000d027248 */ /* 0x000fc80007fe0100 */
[----:B-1----:R-:W-:-:S13]  /*00b0*/  ISETP.GE.AND P0, PT, R2, UR20, PT ;  /* 0x0000001402007c0c */ /* 0x002fda000bf06270 */
[----:B------:R-:W-:Y:S05]  /*00c0*/  @P0 EXIT ;  /* 0x000000000000094d */ /* 0x000fea0003800000 */
[----:B------:R-:W-:Y:S01]  /*00d0*/  UISETP.GE.U32.AND UP0, UPT, UR20, 0x8, UPT ;  /* 0x000000081400788c */ /* 0x000fe2000bf06070 */
[----:B------:R-:W-:Y:S02]  /*00e0*/  HFMA2 R12, -RZ, RZ, 0, 0 ;  /* 0x00000000ff0c7431 */ /* 0x000fe400000001ff */
[----:B------:R-:W-:Y:S01]  /*00f0*/  IMAD R13, R13, UR20, RZ ;  /* 0x000000140d0d7c24 */ /* 0x000fe2000f8e02ff */
[----:B------:R-:W-:Y:S01]  /*0100*/  UMOV UR4, URZ ;  /* 0x000000ff00047c82 */ /* 0x000fe20008000000 */
[----:B------:R-:W0:Y:S04]  /*0110*/  LDCU.64 UR18, c[0x0][0x358] ;  /* 0x00006b00ff1277ac */ /* 0x000e280008000a00 */
[----:B------:R-:W-:Y:S05]  /*0120*/  BRA.U !UP0, `(.L_x_0) ;  /* 0x0000000508047547 */ /* 0x000fea000b800000 */
[----:B------:R-:W1:Y:S01]  /*0130*/  LDCU.128 UR24, c[0x0][0x380] ;  /* 0x00007000ff1877ac */ /* 0x000e620008000c00 */
[----:B------:R-:W-:Y:S02]  /*0140*/  MOV R12, RZ ;  /* 0x000000ff000c7202 */ /* 0x000fe40000000f00 */
[----:B------:R-:W-:Y:S01]  /*0150*/  MOV R14, R0 ;  /* 0x00000000000e7202 */ /* 0x000fe20000000f00 */
[----:B------:R-:W-:-:S04]  /*0160*/  ULOP3.LUT UR4, UR20, 0x7ffffff8, URZ, 0xc0, !UPT ;  /* 0x7ffffff814047892 */ /* 0x000fc8000f8ec0ff */
[----:B------:R-:W-:Y:S01]  /*0170*/  UIADD3 UR5, UPT, UPT, -UR4, URZ, URZ ;  /* 0x000000ff04057290 */ /* 0x000fe2000fffe1ff */
[----:B-1----:R-:W-:Y:S01]  /*0180*/  MOV R2, UR24 ;  /* 0x0000001800027c02 */ /* 0x002fe20008000f00 */
[----:B------:R-:W-:Y:S01]  /*0190*/  UIMAD.WIDE UR6, UR20, 0x8, UR26 ;  /* 0x00000008140678a5 */ /* 0x000fe2000f8e021a */
[----:B------:R-:W-:Y:S01]  /*01a0*/  MOV R3, UR25 ;  /* 0x0000001900037c02 */ /* 0x000fe20008000f00 */
[----:B------:R-:W-:Y:S02]  /*01b0*/  UIMAD.WIDE UR8, UR20, 0xc, UR26 ;  /* 0x0000000c140878a5 */ /* 0x000fe4000f8e021a */
[----:B------:R-:W-:Y:S01]  /*01c0*/  UIMAD.WIDE UR10, UR20, 0x10, UR26 ;  /* 0x00000010140a78a5 */ /* 0x000fe2000f8e021a */
[----:B------:R-:W-:Y:S01]  /*01d0*/  IMAD.WIDE.U32 R2, R13, 0x4, R2 ;  /* 0x000000040d027825 */ /* 0x000fe200078e0002 */
[----:B------:R-:W-:Y:S02]  /*01e0*/  UIMAD.WIDE UR12, UR20, 0x14, UR26 ;  /* 0x00000014140c78a5 */ /* 0x000fe4000f8e021a */
[----:B------:R-:W-:Y:S01]  /*01f0*/  UIMAD.WIDE UR14, UR20, 0x18, UR26 ;  /* 0x00000018140e78a5 */ /* 0x000fe2000f8e021a */
[----:B------:R-:W-:Y:S01]  /*0200*/  IADD3 R2, P0, PT, R2, 0x10, RZ ;  /* 0x0000001002027810 */ /* 0x000fe20007f1e0ff */
[----:B------:R-:W-:-:S03]  /*0210*/  UIMAD.WIDE UR16, UR20, 0x1c, UR26 ;  /* 0x0000001c141078a5 */ /* 0x000fc6000f8e021a */
[----:B------:R-:W-:-:S09]  /*0220*/  IADD3.X R3, PT, PT, RZ, R3, RZ, P0, !PT ;  /* 0x00000003ff037210 */ /* 0x000fd200007fe4ff */
.L_x_1:
[----:B------:R-:W-:Y:S01]  /*0230*/  UIMAD.WIDE UR22, UR20, 0x4, UR26 ;  /* 0x00000004141678a5 */ /* 0x000fe2000f8e021a */
[----:B------:R-:W-:Y:S02]  /*0240*/  IMAD.MOV.U32 R23, RZ, RZ, 0x4 ;  /* 0x00000004ff177424 */ /* 0x000fe400078e00ff */
[----:B------:R-:W-:Y:S01]  /*0250*/  HFMA2 R11, -RZ, RZ, 0, 2.384185791015625e-07 ;  /* 0x00000004ff0b7431 */ /* 0x000fe200000001ff */
[----:B------:R-:W-:Y:S01]  /*0260*/  MOV R25, 0x4 ;  /* 0x0000000400197802 */ /* 0x000fe20000000f00 */
[----:B0-----:R-:W2:Y:S01]  /*0270*/  LDG.E R21, desc[UR18][R2.64+-0x10] ;  /* 0xfffff01202157981 */ /* 0x001ea2000c1e1900 */
[C---:B------:R-:W-:Y:S01]  /*0280*/  IMAD.WIDE R22, R14.reuse, R23, UR26 ;  /* 0x0000001a0e167e25 */ /* 0x040fe2000f8e0217 */
[----:B------:R-:W-:Y:S02]  /*0290*/  MOV R8, UR22 ;  /* 0x0000001600087c02 */ /* 0x000fe40008000f00 */
[----:B------:R-:W-:Y:S01]  /*02a0*/  MOV R9, UR23 ;  /* 0x0000001700097c02 */ /* 0x000fe20008000f00 */
[----:B------:R-:W3:Y:S02]  /*02b0*/  LDG.E R19, desc[UR18][R2.64+-0xc] ;  /* 0xfffff41202137981 */ /* 0x000ee4000c1e1900 */
[----:B------:R-:W-:-:S02]  /*02c0*/  IMAD.WIDE R8, R14, 0x4, R8 ;  /* 0x000000040e087825 */ /* 0x000fc400078e0208 */
[----:B------:R-:W2:Y:S01]  /*02d0*/  LDG.E R22, desc[UR18][R22.64] ;  /* 0x0000001216167981 */ /* 0x000ea2000c1e1900 */
[----:B------:R-:W-:Y:S01]  /*02e0*/  MOV R5, 0x4 ;  /* 0x0000000400057802 */ /* 0x000fe20000000f00 */
[C---:B------:R-:W-:Y:S02]  /*02f0*/  IMAD.WIDE R24, R14.reuse, R25, UR6 ;  /* 0x000000060e187e25 */ /* 0x040fe4000f8e0219 */
[----:B------:R0:W3:Y:S02]  /*0300*/  LDG.E R20, desc[UR18][R8.64] ;  /* 0x0000001208147981 */ /* 0x0000e4000c1e1900 */
[----:B------:R-:W-:Y:S02]  /*0310*/  IMAD.WIDE R10, R14, R11, UR8 ;  /* 0x000000080e0a7e25 */ /* 0x000fe4000f8e020b */
[----:B------:R-:W4:Y:S04]  /*0320*/  LDG.E R18, desc[UR18][R24.64] ;  /* 0x0000001218127981 */ /* 0x000f28000c1e1900 */
[----:B------:R-:W4:Y:S01]  /*0330*/  LDG.E R17, desc[UR18][R2.64+-0x8] ;  /* 0xfffff81202117981 */ /* 0x000f22000c1e1900 */
[----:B0-----:R-:W-:-:S02]  /*0340*/  HFMA2 R9, -RZ, RZ, 0, 2.384185791015625e-07 ;  /* 0x00000004ff097431 */ /* 0x001fc400000001ff */
[----:B------:R-:W-:Y:S01]  /*0350*/  IMAD.MOV.U32 R7, RZ, RZ, 0x4 ;  /* 0x00000004ff077424 */ /* 0x000fe200078e00ff */
[----:B------:R0:W5:Y:S01]  /*0360*/  LDG.E R16, desc[UR18][R10.64] ;  /* 0x000000120a107981 */ /* 0x000162000c1e1900 */
[----:B------:R-:W-:-:S03]  /*0370*/  IMAD.WIDE R4, R14, R5, UR10 ;  /* 0x0000000a0e047e25 */ /* 0x000fc6000f8e0205 */
[----:B------:R-:W5:Y:S01]  /*0380*/  LDG.E R15, desc[UR18][R2.64+-0x4] ;  /* 0xfffffc12020f7981 */ /* 0x000f62000c1e1900 */
[C---:B------:R-:W-:Y:S01]  /*0390*/  IMAD.WIDE R6, R14.reuse, R7, UR12 ;  /* 0x0000000c0e067e25 */ /* 0x040fe2000f8e0207 */
[----:B------:R-:W-:Y:S02]  /*03a0*/  MOV R27, 0x4 ;  /* 0x00000004001b7802 */ /* 0x000fe40000000f00 */
[----:B------:R1:W5:Y:S01]  /*03b0*/  LDG.E R4, desc[UR18][R4.64] ;  /* 0x0000001204047981 */ /* 0x000362000c1e1900 */
[----:B------:R-:W-:-:S03]  /*03c0*/  IMAD.WIDE R8, R14, R9, UR14 ;  /* 0x0000000e0e087e25 */ /* 0x000fc6000f8e0209 */
[----:B------:R-:W5:Y:S01]  /*03d0*/  LDG.E R23, desc[UR18][R2.64] ;  /* 0x0000001202177981 */ /* 0x000f62000c1e1900 */
[----:B0-----:R-:W-:-:S03]  /*03e0*/  IMAD.WIDE R10, R14, R27, UR16 ;  /* 0x000000100e0a7e25 */ /* 0x001fc6000f8e021b */
[----:B------:R-:W5:Y:S04]  /*03f0*/  LDG.E R7, desc[UR18][R6.64] ;  /* 0x0000001206077981 */ /* 0x000f68000c1e1900 */
[----:B------:R-:W5:Y:S04]  /*0400*/  LDG.E R24, desc[UR18][R2.64+0x4] ;  /* 0x0000041202187981 */ /* 0x000f68000c1e1900 */
[----:B------:R-:W5:Y:S04]  /*0410*/  LDG.E R8, desc[UR18][R8.64] ;  /* 0x0000001208087981 */ /* 0x000f68000c1e1900 */
[----:B------:R-:W5:Y:S04]  /*0420*/  LDG.E R25, desc[UR18][R2.64+0x8] ;  /* 0x0000081202197981 */ /* 0x000f68000c1e1900 */
[----:B------:R-:W5:Y:S04]  /*0430*/  LDG.E R10, desc[UR18][R10.64] ;  /* 0x000000120a0a7981 */ /* 0x000f68000c1e1900 */
[----:B------:R0:W5:Y:S01]  /*0440*/  LDG.E R27, desc[UR18][R2.64+0xc] ;  /* 0x00000c12021b7981 */ /* 0x000162000c1e1900 */
[----:B------:R-:W-:-:S04]  /*0450*/  UIADD3 UR5, UPT, UPT, UR5, 0x8, URZ ;  /* 0x0000000805057890 */ /* 0x000fc8000fffe0ff */
[----:B------:R-:W-:Y:S01]  /*0460*/  UISETP.NE.AND UP0, UPT, UR5, URZ, UPT ;  /* 0x000000ff0500728c */ /* 0x000fe2000bf05270 */
[----:B-1----:R-:W-:Y:S02]  /*0470*/  MOV R5, UR20 ;  /* 0x0000001400057c02 */ /* 0x002fe40008000f00 */
[----:B0-----:R-:W-:Y:S02]  /*0480*/  IADD3 R2, P0, PT, R2, 0x20, RZ ;  /* 0x0000002002027810 */ /* 0x001fe40007f1e0ff */
[----:B------:R-:W-:Y:S02]  /*0490*/  LEA R14, R5, R14, 0x3 ;  /* 0x0000000e050e7211 */ /* 0x000fe400078e18ff */
[----:B------:R-:W-:Y:S01]  /*04a0*/  IADD3.X R3, PT, PT, RZ, R3, RZ, P0, !PT ;  /* 0x00000003ff037210 */ /* 0x000fe200007fe4ff */
[----:B--2---:R-:W-:-:S04]  /*04b0*/  FFMA R22, R21, R22, R12 ;  /* 0x0000001615167223 */ /* 0x004fc8000000000c */
[----:B---3--:R-:W-:-:S04]  /*04c0*/  FFMA R20, R19, R20, R22 ;  /* 0x0000001413147223 */ /* 0x008fc80000000016 */
[----:B----4-:R-:W-:-:S04]  /*04d0*/  FFMA R18, R17, R18, R20 ;  /* 0x0000001211127223 */ /* 0x010fc80000000014 */
[----:B-----5:R-:W-:-:S04]  /*04e0*/  FFMA R16, R15, R16, R18 ;  /* 0x000000100f107223 */ /* 0x020fc80000000012 */
[----:B------:R-:W-:-:S04]  /*04f0*/  FFMA R23, R23, R4, R16 ;  /* 0x0000000417177223 */ /* 0x000fc80000000010 */
[----:B------:R-:W-:-:S04]  /*0500*/  FFMA R24, R24, R7, R23 ;  /* 0x0000000718187223 */ /* 0x000fc80000000017 */
[----:B------:R-:W-:-:S04]  /*0510*/  FFMA R8, R25, R8, R24 ;  /* 0x0000000819087223 */ /* 0x000fc80000000018 */
[----:B------:R-:W-:Y:S01]  /*0520*/  FFMA R12, R27, R10, R8 ;  /* 0x0000000a1b0c7223 */ /* 0x000fe20000000008 */
[----:B------:R-:W-:Y:S06]  /*0530*/  BRA.U UP0, `(.L_x_1) ;  /* 0xfffffffd003c7547 */ /* 0x000fec000b83ffff */
.L_x_0:
[----:B------:R-:W-:-:S04]  /*0540*/  ULOP3.LUT UR6, UR20, 0x7, URZ, 0xc0, !UPT ;  /* 0x0000000714067892 */ /* 0x000fc8000f8ec0ff */
[----:B------:R-:W-:-:S09]  /*0550*/  UISETP.NE.AND UP0, UPT, UR6, URZ, UPT ;  /* 0x000000ff0600728c */ /* 0x000fd2000bf05270 */
[----:B------:R-:W-:Y:S05]  /*0560*/  BRA.U !UP0, `(.L_x_2) ;  /* 0x0000000508387547 */ /* 0x000fea000b800000 */
[----:B------:R-:W-:Y:S02]  /*0570*/  UISETP.GE.U32.AND UP0, UPT, UR6, 0x4, UPT ;  /* 0x000000040600788c */ /* 0x000fe4000bf06070 */
[----:B------:R-:W-:-:S04]  /*0580*/  ULOP3.LUT UR5, UR20, 0x3, URZ, 0xc0, !UPT ;  /* 0x0000000314057892 */ /* 0x000fc8000f8ec0ff */
[----:B------:R-:W-:-:S03]  /*0590*/  UISETP.NE.AND UP1, UPT, UR5, URZ, UPT ;  /* 0x000000ff0500728c */ /* 0x000fc6000bf25270 */
[----:B------:R-:W-:Y:S08]  /*05a0*/  BRA.U !UP0, `(.L_x_3) ;  /* 0x00000001087c7547 */ /* 0x000ff0000b800000 */
[----:B------:R-:W1:Y:S01]  /*05b0*/  LDC.64 R6, c[0x0][0x388] ;  /* 0x0000e200ff067b82 */ /* 0x000e620000000a00 */
[----:B------:R-:W2:Y:S01]  /*05c0*/  LDCU.64 UR6, c[0x0][0x380] ;  /* 0x00007000ff0677ac */ /* 0x000ea20008000a00 */
[----:B------:R-:W-:Y:S01]  /*05d0*/  IMAD.U32 R9, RZ, RZ, UR4 ;  /* 0x00000004ff097e24 */ /* 0x000fe2000f8e00ff */
[C---:B------:R-:W-:Y:S02]  /*05e0*/  IADD3 R3, PT, PT, R13.reuse, UR4, RZ ;  /* 0x000000040d037c10 */ /* 0x040fe4000fffe0ff */
[----:B------:R-:W-:Y:S01]  /*05f0*/  IADD3 R10, P0, PT, R13, UR4, RZ ;  /* 0x000000040d0a7c10 */ /* 0x000fe2000ff1e0ff */
[----:B------:R-:W-:Y:S01]  /*0600*/  IMAD R9, R9, UR20, R0 ;  /* 0x0000001409097c24 */ /* 0x000fe2000f8e0200 */
[----:B------:R-:W-:Y:S01]  /*0610*/  MOV R11, UR20 ;  /* 0x00000014000b7c02 */ /* 0x000fe20008000f00 */
[----:B------:R-:W3:Y:S01]  /*0620*/  LDC.64 R4, c[0x0][0x380] ;  /* 0x0000e000ff047b82 */ /* 0x000ee20000000a00 */
[----:B------:R-:W-:Y:S01]  /*0630*/  MOV R15, UR20 ;  /* 0x00000014000f7c02 */ /* 0x000fe20008000f00 */
[----:B-1----:R-:W-:Y:S01]  /*0640*/  IMAD.WIDE R6, R9, 0x4, R6 ;  /* 0x0000000409067825 */ /* 0x002fe200078e0206 */
[----:B------:R-:W-:-:S05]  /*0650*/  MOV R9, UR20 ;  /* 0x0000001400097c02 */ /* 0x000fca0008000f00 */
[----:B------:R-:W-:Y:S02]  /*0660*/  IMAD.WIDE R8, R9, 0x4, R6 ;  /* 0x0000000409087825 */ /* 0x000fe400078e0206 */
[----:B0-----:R-:W4:Y:S02]  /*0670*/  LDG.E R6, desc[UR18][R6.64] ;  /* 0x0000001206067981 */ /* 0x001f24000c1e1900 */
[----:B---3--:R-:W-:Y:S01]  /*0680*/  IMAD.WIDE.U32 R4, R3, 0x4, R4 ;  /* 0x0000000403047825 */ /* 0x008fe200078e0004 */
[----:B------:R-:W-:Y:S01]  /*0690*/  IADD3.X R3, PT, PT, RZ, RZ, RZ, P0, !PT ;  /* 0x000000ffff037210 */ /* 0x000fe200007fe4ff */
[----:B------:R-:W3:Y:S01]  /*06a0*/  LDG.E R17, desc[UR18][R8.64] ;  /* 0x0000001208117981 */ /* 0x000ee2000c1e1900 */
[----:B--2---:R-:W-:-:S03]  /*06b0*/  LEA R2, P0, R10, UR6, 0x2 ;  /* 0x000000060a027c11 */ /* 0x004fc6000f8010ff */
[----:B------:R-:W4:Y:S01]  /*06c0*/  LDG.E R5, desc[UR18][R4.64] ;  /* 0x0000001204057981 */ /* 0x000f22000c1e1900 */
[----:B------:R-:W-:Y:S01]  /*06d0*/  LEA.HI.X R3, R10, UR7, R3, 0x2, P0 ;  /* 0x000000070a037c11 */ /* 0x000fe200080f1403 */
[----:B------:R-:W-:-:S04]  /*06e0*/  IMAD.WIDE R10, R11, 0x4, R8 ;  /* 0x000000040b0a7825 */ /* 0x000fc800078e0208 */
[----:B------:R-:W3:Y:S01]  /*06f0*/  LDG.E R16, desc[UR18][R2.64+0x4] ;  /* 0x0000041202107981 */ /* 0x000ee2000c1e1900 */
[----:B------:R-:W-:-:S03]  /*0700*/  IMAD.WIDE R14, R15, 0x4, R10 ;  /* 0x000000040f0e7825 */ /* 0x000fc600078e020a */
[----:B------:R-:W2:Y:S04]  /*0710*/  LDG.E R19, desc[UR18][R10.64] ;  /* 0x000000120a137981 */ /* 0x000ea8000c1e1900 */
[----:B------:R-:W2:Y:S04]  /*0720*/  LDG.E R18, desc[UR18][R2.64+0x8] ;  /* 0x0000081202127981 */ /* 0x000ea8000c1e1900 */
[----:B------:R-:W5:Y:S04]  /*0730*/  LDG.E R20, desc[UR18][R2.64+0xc] ;  /* 0x00000c1202147981 */ /* 0x000f68000c1e1900 */
[----:B------:R-:W5:Y:S01]  /*0740*/  LDG.E R14, desc[UR18][R14.64] ;  /* 0x000000120e0e7981 */ /* 0x000f62000c1e1900 */
[----:B------:R-:W-:Y:S01]  /*0750*/  UIADD3 UR4, UPT, UPT, UR4, 0x4, URZ ;  /* 0x0000000404047890 */ /* 0x000fe2000fffe0ff */
[----:B----4-:R-:W-:-:S04]  /*0760*/  FFMA R5, R5, R6, R12 ;  /* 0x0000000605057223 */ /* 0x010fc8000000000c */
[----:B---3--:R-:W-:-:S04]  /*0770*/  FFMA R5, R16, R17, R5 ;  /* 0x0000001110057223 */ /* 0x008fc80000000005 */
[----:B--2---:R-:W-:-:S04]  /*0780*/  FFMA R5, R18, R19, R5 ;  /* 0x0000001312057223 */ /* 0x004fc80000000005 */
[----:B-----5:R-:W-:-:S07]  /*0790*/  FFMA R12, R20, R14, R5 ;  /* 0x0000000e140c7223 */ /* 0x020fce0000000005 */
.L_x_3:
[----:B------:R-:W-:Y:S05]  /*07a0*/  BRA.U !UP1, `(.L_x_2) ;  /* 0x0000000109a87547 */ /* 0x000fea000b800000 */
[----:B------:R-:W-:Y:S01]  /*07b0*/  UISETP.NE.AND UP0, UPT, UR5, 0x1, UPT ;  /* 0x000000010500788c */ /* 0x000fe2000bf05270 */
[----:B------:R-:W-:Y:S01]  /*07c0*/  MOV R7, UR4 ;  /* 0x0000000400077c02 */ /* 0x000fe20008000f00 */
[----:B------:R-:W-:Y:S02]  /*07d0*/  ULOP3.LUT UR5, UR20, 0x1, URZ, 0xc0, !UPT ;  /* 0x0000000114057892 */ /* 0x000fe4000f8ec0ff */
[----:B------:R-:W-:Y:S02]  /*07e0*/  MOV R15, UR20 ;  /* 0x00000014000f7c02 */ /* 0x000fe40008000f00 */
[----:B------:R-:W-:Y:S01]  /*07f0*/  UISETP.NE.U32.AND UP1, UPT, UR5, 0x1, UPT ;  /* 0x000000010500788c */ /* 0x000fe2000bf25070 */
[----:B------:R-:W-:-:S04]  /*0800*/  PLOP3.LUT P1, PT, PT, PT, UP0, 0x80, 0x8 ;  /* 0x000000000008781c */ /* 0x000fc80003f2f008 */
[----:B------:R-:W1:Y:S01]  /*0810*/  @UP0 LDCU.128 UR8, c[0x0][0x380] ;  /* 0x00007000ff0807ac */ /* 0x000e620008000c00 */
[----:B------:R-:W-:Y:S01]  /*0820*/  PLOP3.LUT P0, PT, PT, PT, UP1, 0x80, 0x8 ;  /* 0x000000000008781c */ /* 0x000fe20003f0f018 */
[----:B------:R-:W2:Y:S04]  /*0830*/  @UP0 LDCU.64 UR6, c[0x0][0x380] ;  /* 0x00007000ff0607ac */ /* 0x000ea80008000a00 */
[----:B------:R-:W3:Y:S03]  /*0840*/  @!UP1 LDCU.128 UR12, c[0x0][0x380] ;  /* 0x00007000ff0c97ac */ /* 0x000ee60008000c00 */
[C---:B------:R-:W-:Y:S02]  /*0850*/  @P1 IADD3 R3, PT, PT, R13.reuse, UR4, RZ ;  /* 0x000000040d031c10 */ /* 0x040fe4000fffe0ff */
[----:B------:R-:W-:Y:S01]  /*0860*/  @P1 IADD3 R6, P2, PT, R13, UR4, RZ ;  /* 0x000000040d061c10 */ /* 0x000fe2000ff5e0ff */
[----:B------:R-:W-:Y:S01]  /*0870*/  @UP0 UIADD3 UR4, UPT, UPT, UR4, 0x2, URZ ;  /* 0x0000000204040890 */ /* 0x000fe2000fffe0ff */
[----:B-1----:R-:W-:Y:S01]  /*0880*/  MOV R11, UR9 ;  /* 0x00000009000b7c02 */ /* 0x002fe20008000f00 */
[----:B------:R-:W-:Y:S01]  /*0890*/  IMAD.U32 R10, RZ, RZ, UR8 ;  /* 0x00000008ff0a7e24 */ /* 0x000fe2000f8e00ff */
[----:B------:R-:W-:-:S02]  /*08a0*/  MOV R4, UR10 ;  /* 0x0000000a00047c02 */ /* 0x000fc40008000f00 */
[----:B------:R-:W-:Y:S01]  /*08b0*/  MOV R5, UR11 ;  /* 0x0000000b00057c02 */ /* 0x000fe20008000f00 */
[----:B------:R-:W-:-:S04]  /*08c0*/  @P1 IMAD.WIDE.U32 R10, R3, 0x4, R10 ;  /* 0x00000004030a1825 */ /* 0x000fc800078e000a */
[----:B------:R-:W-:Y:S01]  /*08d0*/  @P1 IMAD R3, R7, UR20, R0 ;  /* 0x0000001407031c24 */ /* 0x000fe2000f8e0200 */
[----:B------:R-:W-:Y:S01]  /*08e0*/  @P1 IADD3.X R7, PT, PT, RZ, RZ, RZ, P2, !PT ;  /* 0x000000ffff071210 */ /* 0x000fe200017fe4ff */
[----:B------:R-:W-:Y:S01]  /*08f0*/  IMAD.U32 R19, RZ, RZ, UR4 ;  /* 0x00000004ff137e24 */ /* 0x000fe2000f8e00ff */
[C---:B--2---:R-:W-:Y:S01]  /*0900*/  @P1 LEA R2, P2, R6.reuse, UR6, 0x2 ;  /* 0x0000000606021c11 */ /* 0x044fe2000f8410ff */
[----:B------:R-:W-:Y:S01]  /*0910*/  @P1 IMAD.WIDE R4, R3, 0x4, R4 ;  /* 0x0000000403041825 */ /* 0x000fe200078e0204 */
[----:B------:R-:W-:Y:S01]  /*0920*/  @!P0 IADD3 R17, PT, PT, R13, UR4, RZ ;  /* 0x000000040d118c10 */ /* 0x000fe2000fffe0ff */
[----:B0-----:R-:W2:Y:S01]  /*0930*/  @P1 LDG.E R11, desc[UR18][R10.64] ;  /* 0x000000120a0b1981 */ /* 0x001ea2000c1e1900 */
[----:B------:R-:W-:Y:S01]  /*0940*/  @P1 LEA.HI.X R3, R6, UR7, R7, 0x2, P2 ;  /* 0x0000000706031c11 */ /* 0x000fe200090f1407 */
[----:B------:R-:W-:Y:S01]  /*0950*/  @!P0 IMAD R19, R19, UR20, R0 ;  /* 0x0000001413138c24 */ /* 0x000fe2000f8e0200 */
[----:B---3--:R-:W-:Y:S01]  /*0960*/  MOV R6, UR12 ;  /* 0x0000000c00067c02 */ /* 0x008fe20008000f00 */
[----:B------:R-:W-:Y:S01]  /*0970*/  @P1 IMAD.WIDE R14, R15, 0x4, R4 ;  /* 0x000000040f0e1825 */ /* 0x000fe200078e0204 */
[----:B------:R-:W-:Y:S01]  /*0980*/  MOV R7, UR13 ;  /* 0x0000000d00077c02 */ /* 0x000fe20008000f00 */
[----:B------:R-:W2:Y:S01]  /*0990*/  @P1 LDG.E R4, desc[UR18][R4.64] ;  /* 0x0000001204041981 */ /* 0x000ea2000c1e1900 */
[----:B------:R-:W-:-:S02]  /*09a0*/  MOV R8, UR14 ;  /* 0x0000000e00087c02 */ /* 0x000fc40008000f00 */
[----:B------:R-:W-:Y:S01]  /*09b0*/  MOV R9, UR15 ;  /* 0x0000000f00097c02 */ /* 0x000fe20008000f00 */
[----:B------:R-:W-:Y:S01]  /*09c0*/  @!P0 IMAD.WIDE.U32 R6, R17, 0x4, R6 ;  /* 0x0000000411068825 */ /* 0x000fe200078e0006 */
[----:B------:R-:W3:Y:S03]  /*09d0*/  @P1 LDG.E R14, desc[UR18][R14.64] ;  /* 0x000000120e0e1981 */ /* 0x000ee6000c1e1900 */
[----:B------:R-:W-:Y:S01]  /*09e0*/  @!P0 IMAD.WIDE R8, R19, 0x4, R8 ;  /* 0x0000000413088825 */ /* 0x000fe200078e0208 */
[----:B------:R-:W3:Y:S04]  /*09f0*/  @P1 LDG.E R2, desc[UR18][R2.64+0x4] ;  /* 0x0000041202021981 */ /* 0x000ee8000c1e1900 */
[----:B------:R-:W4:Y:S04]  /*0a00*/  @!P0 LDG.E R7, desc[UR18][R6.64] ;  /* 0x0000001206078981 */ /* 0x000f28000c1e1900 */
[----:B------:R-:W4:Y:S01]  /*0a10*/  @!P0 LDG.E R8, desc[UR18][R8.64] ;  /* 0x0000001208088981 */ /* 0x000f22000c1e1900 */
[----:B--2---:R-:W-:-:S04]  /*0a20*/  @P1 FFMA R11, R11, R4, R12 ;  /* 0x000000040b0b1223 */ /* 0x004fc8000000000c */
[----:B---3--:R-:W-:-:S04]  /*0a30*/  @P1 FFMA R12, R2, R14, R11 ;  /* 0x0000000e020c1223 */ /* 0x008fc8000000000b */
[----:B----4-:R-:W-:-:S07]  /*0a40*/  @!P0 FFMA R12, R7, R8, R12 ;  /* 0x00000008070c8223 */ /* 0x010fce000000000c */
.L_x_2:
[----:B------:R-:W1:Y:S01]  /*0a50*/  LDC.64 R2, c[0x0][0x390] ;  /* 0x0000e400ff027b82 */ /* 0x000e620000000a00 */
[----:B------:R-:W-:-:S05]  /*0a60*/  IADD3 R13, PT, PT, R0, R13, RZ ;  /* 0x0000000d000d7210 */ /* 0x000fca0007ffe0ff */
[----:B-1----:R-:W-:-:S05]  /*0a70*/  IMAD.WIDE R2, R13, 0x4, R2 ;  /* 0x000000040d027825 */ /* 0x002fca00078e0202 */
[----:B0-----:R-:W-:Y:S01]  /*0a80*/  STG.E desc[UR18][R2.64], R12 ;  /* 0x0000000c02007986 */ /* 0x001fe2000c101912 */
[----:B------:R-:W-:Y:S05]  /*0a90*/  EXIT ;  /* 0x000000000000794d */ /* 0x000fea0003800000 */
.L_x_4:
[----:B------:R-:W-:-:S00]  /*0aa0*/  BRA `(.L_x_4) ;  /* 0xfffffffc00fc7947 */ /* 0x000fc0000383ffff */
[----:B------:R-:W-:-:S00]  /*0ab0*/  NOP ;  /* 0x0000000000007918 */ /* 0x000fc00000000000 */
        /* <DEDUP_REMOVED lines=12> */
.L_x_5:


//--------------------- .nv.shared.reserved.0     --------------------------
	.section	.nv.shared.reserved.0,"aw",@nobits
	.weak		__nv_reservedSMEM_offset_0_alias
	.size		__nv_reservedSMEM_offset_0_alias, 0, 64
	.other		__nv_reservedSMEM_offset_0_alias,@"STO_CUDA_RESERVED_SHARED STV_DEFAULT"
__nv_reservedSMEM_offset_0_alias:
	.zero		0
	.zero		64


//--------------------- .nv.constant0._Z20MatrixMultiplyKernelPfS_S_i --------------------------
	.section	.nv.constant0._Z20MatrixMultiplyKernelPfS_S_i,"a",@progbits
	.sectionflags	@""
	.align	4
.nv.constant0._Z20MatrixMultiplyKernelPfS_S_i:
	.zero		924


//--------------------- SYMBOLS --------------------------

	.type		.nv.reservedSmem.offset0,@object
	.size		.nv.reservedSmem.offset0,0x4
